







.version 5.0
.target sm_61
.address_size 64


.global .align 8 .b8 _ZTVSt9basic_iosIcSt11char_traitsIcEE[32];
.global .align 8 .b8 _ZTTSo[8];
.global .align 8 .b8 _ZTVSt15basic_streambufIcSt11char_traitsIcEE[128];
.global .align 8 .b8 _ZTVNSt7__cxx1115basic_stringbufIcSt11char_traitsIcESaIcEEE[128];
.global .align 8 .b8 _ZTTNSt7__cxx1119basic_ostringstreamIcSt11char_traitsIcESaIcEEE[8];
.global .align 8 .b8 _ZTVN10__cxxabiv119__pointer_type_infoE[8];
.global .align 8 .b8 _ZTVN10__cxxabiv120__function_type_infoE[8];
.global .align 8 .b8 _ZTVN10__cxxabiv117__class_type_infoE[8];
.global .align 8 .b8 _ZTVN10__cxxabiv120__si_class_type_infoE[8];
.global .align 8 .b8 _ZTVSt9exception[40];
.global .align 8 .b8 _ZTVN3c105ErrorE[40];
.global .align 8 .b8 _ZTVN3c1020intrusive_ptr_targetE[40];
.global .align 8 .b8 _ZTVN3c1011StorageImplE[40];
.global .align 8 .b8 _ZTVN6caffe28OperatorINS_11CUDAContextEEE[136];
.global .align 8 .b8 _ZTVN6caffe210AccuracyOpIfNS_11CUDAContextEEE[136];


.visible .entry _ZN6caffe270_GLOBAL__N__46_tmpxft_00006608_00000000_7_accuracy_op_cpp1_ii_bf6d464214AccuracyKernelEiiiPKfPKiPf(
.param .u32 _ZN6caffe270_GLOBAL__N__46_tmpxft_00006608_00000000_7_accuracy_op_cpp1_ii_bf6d464214AccuracyKernelEiiiPKfPKiPf_param_0,
.param .u32 _ZN6caffe270_GLOBAL__N__46_tmpxft_00006608_00000000_7_accuracy_op_cpp1_ii_bf6d464214AccuracyKernelEiiiPKfPKiPf_param_1,
.param .u32 _ZN6caffe270_GLOBAL__N__46_tmpxft_00006608_00000000_7_accuracy_op_cpp1_ii_bf6d464214AccuracyKernelEiiiPKfPKiPf_param_2,
.param .u64 _ZN6caffe270_GLOBAL__N__46_tmpxft_00006608_00000000_7_accuracy_op_cpp1_ii_bf6d464214AccuracyKernelEiiiPKfPKiPf_param_3,
.param .u64 _ZN6caffe270_GLOBAL__N__46_tmpxft_00006608_00000000_7_accuracy_op_cpp1_ii_bf6d464214AccuracyKernelEiiiPKfPKiPf_param_4,
.param .u64 _ZN6caffe270_GLOBAL__N__46_tmpxft_00006608_00000000_7_accuracy_op_cpp1_ii_bf6d464214AccuracyKernelEiiiPKfPKiPf_param_5
)
{
.reg .pred %p<21>;
.reg .f32 %f<8>;
.reg .b32 %r<77>;
.reg .b64 %rd<16>;

	.shared .align 4 .b8 _ZN6caffe270_GLOBAL__N__46_tmpxft_00006608_00000000_7_accuracy_op_cpp1_ii_bf6d464214AccuracyKernelEiiiPKfPKiPf$__cuda_local_var_196778_61_non_const_temp_storage[24];

ld.param.u32 %r18, [_ZN6caffe270_GLOBAL__N__46_tmpxft_00006608_00000000_7_accuracy_op_cpp1_ii_bf6d464214AccuracyKernelEiiiPKfPKiPf_param_0];
ld.param.u32 %r19, [_ZN6caffe270_GLOBAL__N__46_tmpxft_00006608_00000000_7_accuracy_op_cpp1_ii_bf6d464214AccuracyKernelEiiiPKfPKiPf_param_1];
ld.param.u32 %r20, [_ZN6caffe270_GLOBAL__N__46_tmpxft_00006608_00000000_7_accuracy_op_cpp1_ii_bf6d464214AccuracyKernelEiiiPKfPKiPf_param_2];
ld.param.u64 %rd4, [_ZN6caffe270_GLOBAL__N__46_tmpxft_00006608_00000000_7_accuracy_op_cpp1_ii_bf6d464214AccuracyKernelEiiiPKfPKiPf_param_3];
ld.param.u64 %rd2, [_ZN6caffe270_GLOBAL__N__46_tmpxft_00006608_00000000_7_accuracy_op_cpp1_ii_bf6d464214AccuracyKernelEiiiPKfPKiPf_param_4];
ld.param.u64 %rd3, [_ZN6caffe270_GLOBAL__N__46_tmpxft_00006608_00000000_7_accuracy_op_cpp1_ii_bf6d464214AccuracyKernelEiiiPKfPKiPf_param_5];
cvta.to.global.u64 %rd1, %rd4;
mov.u32 %r69, %ctaid.x;
mov.f32 %f7, 0f00000000;
setp.ge.s32	%p4, %r69, %r18;
@%p4 bra BB0_12;

mov.u32 %r21, 0;
mov.u32 %r2, %ntid.x;
cvta.to.global.u64 %rd5, %rd2;

	mov.u32 %r27, %laneid;

	mov.u32 %r75, %r21;

BB0_2:
mov.u32 %r70, %tid.x;
mul.wide.s32 %rd6, %r69, 4;
add.s64 %rd7, %rd5, %rd6;
mul.lo.s32 %r6, %r69, %r19;
ld.global.u32 %r7, [%rd7];
add.s32 %r24, %r7, %r6;
mul.wide.s32 %rd8, %r24, 4;
add.s64 %rd9, %rd1, %rd8;
ld.global.f32 %f1, [%rd9];
mov.u32 %r74, %r21;
setp.ge.s32	%p5, %r70, %r19;
mov.u32 %r73, %r21;
@%p5 bra BB0_6;

BB0_3:
add.s32 %r25, %r70, %r6;
mul.wide.s32 %rd10, %r25, 4;
add.s64 %rd11, %rd1, %rd10;
ld.global.f32 %f2, [%rd11];
setp.gt.f32	%p7, %f2, %f1;
mov.pred %p20, -1;
@%p7 bra BB0_5;

setp.eq.f32	%p8, %f2, %f1;
setp.le.s32	%p9, %r70, %r7;
and.pred %p20, %p8, %p9;

BB0_5:
selp.u32	%r26, 1, 0, %p20;
add.s32 %r74, %r26, %r74;
add.s32 %r70, %r2, %r70;
setp.lt.s32	%p10, %r70, %r19;
mov.u32 %r72, %r74;
mov.u32 %r73, %r72;
@%p10 bra BB0_3;

BB0_6:
mov.u32 %r12, %r73;
mov.u32 %r30, 1;
mov.u32 %r47, 31;

	shfl.down.b32 %r28, %r12, %r30, %r47;

	add.s32 %r48, %r27, 1;
setp.lt.s32	%p11, %r48, 32;
selp.b32	%r49, %r28, 0, %p11;
add.s32 %r33, %r49, %r12;
mov.u32 %r34, 2;

	shfl.down.b32 %r32, %r33, %r34, %r47;

	add.s32 %r50, %r27, 2;
setp.lt.s32	%p12, %r50, 32;
selp.b32	%r51, %r32, 0, %p12;
add.s32 %r37, %r33, %r51;
mov.u32 %r38, 4;

	shfl.down.b32 %r36, %r37, %r38, %r47;

	add.s32 %r52, %r27, 4;
setp.lt.s32	%p13, %r52, 32;
selp.b32	%r53, %r36, 0, %p13;
add.s32 %r41, %r37, %r53;
mov.u32 %r42, 8;

	shfl.down.b32 %r40, %r41, %r42, %r47;

	add.s32 %r54, %r27, 8;
setp.lt.s32	%p14, %r54, 32;
selp.b32	%r55, %r40, 0, %p14;
add.s32 %r45, %r41, %r55;
mov.u32 %r46, 16;

	shfl.down.b32 %r44, %r45, %r46, %r47;

	add.s32 %r56, %r27, 16;
setp.lt.s32	%p15, %r56, 32;
selp.b32	%r57, %r44, 0, %p15;
add.s32 %r76, %r45, %r57;
setp.ne.s32	%p16, %r27, 0;
@%p16 bra BB0_8;

mov.u32 %r58, %tid.x;
shr.u32 %r59, %r58, 5;
mul.wide.u32 %rd12, %r59, 4;
mov.u64 %rd13, _ZN6caffe270_GLOBAL__N__46_tmpxft_00006608_00000000_7_accuracy_op_cpp1_ii_bf6d464214AccuracyKernelEiiiPKfPKiPf$__cuda_local_var_196778_61_non_const_temp_storage;
add.s64 %rd14, %rd13, %rd12;
st.shared.u32 [%rd14+4], %r76;

BB0_8:
mov.u32 %r60, %tid.x;
setp.eq.s32	%p3, %r60, 0;
bar.sync 0;
@!%p3 bra BB0_10;
bra.uni BB0_9;

BB0_9:
ld.shared.u32 %r61, [_ZN6caffe270_GLOBAL__N__46_tmpxft_00006608_00000000_7_accuracy_op_cpp1_ii_bf6d464214AccuracyKernelEiiiPKfPKiPf$__cuda_local_var_196778_61_non_const_temp_storage+8];
add.s32 %r62, %r61, %r76;
ld.shared.u32 %r63, [_ZN6caffe270_GLOBAL__N__46_tmpxft_00006608_00000000_7_accuracy_op_cpp1_ii_bf6d464214AccuracyKernelEiiiPKfPKiPf$__cuda_local_var_196778_61_non_const_temp_storage+12];
add.s32 %r64, %r62, %r63;
ld.shared.u32 %r65, [_ZN6caffe270_GLOBAL__N__46_tmpxft_00006608_00000000_7_accuracy_op_cpp1_ii_bf6d464214AccuracyKernelEiiiPKfPKiPf$__cuda_local_var_196778_61_non_const_temp_storage+16];
add.s32 %r76, %r64, %r65;

BB0_10:
setp.le.s32	%p17, %r76, %r20;
selp.u32	%r66, 1, 0, %p17;
add.s32 %r75, %r66, %r75;
bar.sync 0;
mov.u32 %r67, %nctaid.x;
add.s32 %r69, %r67, %r69;
setp.lt.s32	%p18, %r69, %r18;
@%p18 bra BB0_2;

cvt.rn.f32.s32	%f7, %r75;

BB0_12:
mov.u32 %r68, %tid.x;
setp.ne.s32	%p19, %r68, 0;
@%p19 bra BB0_14;

cvta.to.global.u64 %rd15, %rd3;
atom.global.add.f32 %f6, [%rd15], %f7;

BB0_14:
ret;
}


.visible .entry _ZN6caffe270_GLOBAL__N__46_tmpxft_00006608_00000000_7_accuracy_op_cpp1_ii_bf6d464220AccuracyDivideKernelEiPf(
.param .u32 _ZN6caffe270_GLOBAL__N__46_tmpxft_00006608_00000000_7_accuracy_op_cpp1_ii_bf6d464220AccuracyDivideKernelEiPf_param_0,
.param .u64 _ZN6caffe270_GLOBAL__N__46_tmpxft_00006608_00000000_7_accuracy_op_cpp1_ii_bf6d464220AccuracyDivideKernelEiPf_param_1
)
{
.reg .f32 %f<4>;
.reg .b32 %r<2>;
.reg .b64 %rd<3>;


ld.param.u32 %r1, [_ZN6caffe270_GLOBAL__N__46_tmpxft_00006608_00000000_7_accuracy_op_cpp1_ii_bf6d464220AccuracyDivideKernelEiPf_param_0];
ld.param.u64 %rd1, [_ZN6caffe270_GLOBAL__N__46_tmpxft_00006608_00000000_7_accuracy_op_cpp1_ii_bf6d464220AccuracyDivideKernelEiPf_param_1];
cvta.to.global.u64 %rd2, %rd1;
ld.global.f32 %f1, [%rd2];
cvt.rn.f32.s32	%f2, %r1;
div.rn.f32 %f3, %f1, %f2;
st.global.f32 [%rd2], %f3;
ret;
}




// ===== COMPILED SASS (sm_100) =====

	.target	sm_100

	.elftype	@"ET_EXEC"


//--------------------- .note.nv.tkinfo           --------------------------
	.section	.note.nv.tkinfo,"",@"SHT_NOTE"
	.sectionflags	@"SHF_NOTE_NV_TKINFO"
	.tkinfo
        /*0018*/ 	.word	0x00000002
        /*0030*/ 	.string	""
        /*0030*/ 	.string	"ptxas"
        /*0030*/ 	.string	"Cuda compilation tools, release 13.0, V13.0.88"
        /*0030*/ 	.string	"Build cuda_13.0.r13.0/compiler.36424714_0"
        /*0030*/ 	.string	"-arch sm_100 "



//--------------------- .note.nv.cuinfo           --------------------------
	.section	.note.nv.cuinfo,"",@"SHT_NOTE"
	.sectionflags	@"SHF_NOTE_NV_CUINFO"
        /*0018*/ 	.short	0x0002
        /*001a*/ 	.short	0x003d
        /*001c*/ 	.short	0x0082
	.zero		2


//--------------------- .nv.info                  --------------------------
	.section	.nv.info,"",@"SHT_CUDA_INFO"
	.align	4


	//----- nvinfo : EIATTR_REGCOUNT
	.align		4
        /*0000*/ 	.byte	0x04, 0x2f
        /*0002*/ 	.short	(.L_16 - .L_15)
	.align		4
.L_15:
        /*0004*/ 	.word	index@(_ZN6caffe270_GLOBAL__N__46_tmpxft_00006608_00000000_7_accuracy_op_cpp1_ii_bf6d464214AccuracyKernelEiiiPKfPKiPf)
        /*0008*/ 	.word	0x0000000f


	//----- nvinfo : EIATTR_FRAME_SIZE
	.align		4
.L_16:
        /*000c*/ 	.byte	0x04, 0x11
        /*000e*/ 	.short	(.L_18 - .L_17)
	.align		4
.L_17:
        /*0010*/ 	.word	index@(_ZN6caffe270_GLOBAL__N__46_tmpxft_00006608_00000000_7_accuracy_op_cpp1_ii_bf6d464214AccuracyKernelEiiiPKfPKiPf)
        /*0014*/ 	.word	0x00000000


	//----- nvinfo : EIATTR_REGCOUNT
	.align		4
.L_18:
        /*0018*/ 	.byte	0x04, 0x2f
        /*001a*/ 	.short	(.L_20 - .L_19)
	.align		4
.L_19:
        /*001c*/ 	.word	index@(_ZN6caffe270_GLOBAL__N__46_tmpxft_00006608_00000000_7_accuracy_op_cpp1_ii_bf6d464220AccuracyDivideKernelEiPf)
        /*0020*/ 	.word	0x0000000e


	//----- nvinfo : EIATTR_FRAME_SIZE
	.align		4
.L_20:
        /*0024*/ 	.byte	0x04, 0x11
        /*0026*/ 	.short	(.L_22 - .L_21)
	.align		4
.L_21:
        /*0028*/ 	.word	index@($__internal_0_$__cuda_sm3x_div_rn_noftz_f32_slowpath)
        /*002c*/ 	.word	0x00000000


	//----- nvinfo : EIATTR_FRAME_SIZE
	.align		4
.L_22:
        /*0030*/ 	.byte	0x04, 0x11
        /*0032*/ 	.short	(.L_24 - .L_23)
	.align		4
.L_23:
        /*0034*/ 	.word	index@(_ZN6caffe270_GLOBAL__N__46_tmpxft_00006608_00000000_7_accuracy_op_cpp1_ii_bf6d464220AccuracyDivideKernelEiPf)
        /*0038*/ 	.word	0x00000000


	//----- nvinfo : EIATTR_MIN_STACK_SIZE
	.align		4
.L_24:
        /*003c*/ 	.byte	0x04, 0x12
        /*003e*/ 	.short	(.L_26 - .L_25)
	.align		4
.L_25:
        /*0040*/ 	.word	index@(_ZN6caffe270_GLOBAL__N__46_tmpxft_00006608_00000000_7_accuracy_op_cpp1_ii_bf6d464220AccuracyDivideKernelEiPf)
        /*0044*/ 	.word	0x00000000


	//----- nvinfo : EIATTR_MIN_STACK_SIZE
	.align		4
.L_26:
        /*0048*/ 	.byte	0x04, 0x12
        /*004a*/ 	.short	(.L_28 - .L_27)
	.align		4
.L_27:
        /*004c*/ 	.word	index@(_ZN6caffe270_GLOBAL__N__46_tmpxft_00006608_00000000_7_accuracy_op_cpp1_ii_bf6d464214AccuracyKernelEiiiPKfPKiPf)
        /*0050*/ 	.word	0x00000000
.L_28:


//--------------------- .nv.compat                --------------------------
	.section	.nv.compat,"",@"SHT_CUDA_COMPAT_INFO"
	.align	4
        /*0000*/ 	.byte	0x02, 0x09, 0x00, 0x00, 0x02, 0x02, 0x01, 0x00, 0x02, 0x05, 0x05, 0x00, 0x03, 0x07, 0x01, 0x01
        /*0010*/ 	.byte	0x02, 0x03, 0x00, 0x00, 0x02, 0x06, 0x01, 0x00, 0x04, 0x0b, 0x08, 0x00, 0x01, 0x00, 0x00, 0x00
        /*0020*/ 	.byte	0x00, 0x00, 0x00, 0x00


//--------------------- .nv.info._ZN6caffe270_GLOBAL__N__46_tmpxft_00006608_00000000_7_accuracy_op_cpp1_ii_bf6d464220AccuracyDivideKernelEiPf --------------------------
	.section	.nv.info._ZN6caffe270_GLOBAL__N__46_tmpxft_00006608_00000000_7_accuracy_op_cpp1_ii_bf6d464220AccuracyDivideKernelEiPf,"",@"SHT_CUDA_INFO"
	.sectionflags	@""
	.align	4


	//----- nvinfo : EIATTR_CUDA_API_VERSION
	.align		4
        /*0000*/ 	.byte	0x04, 0x37
        /*0002*/ 	.short	(.L_30 - .L_29)
.L_29:
        /*0004*/ 	.word	0x00000082


	//----- nvinfo : EIATTR_KPARAM_INFO
	.align		4
.L_30:
        /*0008*/ 	.byte	0x04, 0x17
        /*000a*/ 	.short	(.L_32 - .L_31)
.L_31:
        /*000c*/ 	.word	0x00000000
        /*0010*/ 	.short	0x0001
        /*0012*/ 	.short	0x0008
        /*0014*/ 	.byte	0x00, 0xf0, 0x21, 0x00


	//----- nvinfo : EIATTR_KPARAM_INFO
	.align		4
.L_32:
        /*0018*/ 	.byte	0x04, 0x17
        /*001a*/ 	.short	(.L_34 - .L_33)
.L_33:
        /*001c*/ 	.word	0x00000000
        /*0020*/ 	.short	0x0000
        /*0022*/ 	.short	0x0000
        /*0024*/ 	.byte	0x00, 0xf0, 0x11, 0x00


	//----- nvinfo : EIATTR_SPARSE_MMA_MASK
	.align		4
.L_34:
        /*0028*/ 	.byte	0x03, 0x50
        /*002a*/ 	.short	0x0000


	//----- nvinfo : EIATTR_MAXREG_COUNT
	.align		4
        /*002c*/ 	.byte	0x03, 0x1b
        /*002e*/ 	.short	0x00ff


	//----- nvinfo : EIATTR_MERCURY_ISA_VERSION
	.align		4
        /*0030*/ 	.byte	0x03, 0x5f
        /*0032*/ 	.short	0x0101


	//----- nvinfo : EIATTR_VRC_CTA_INIT_COUNT
	.align		4
        /*0034*/ 	.byte	0x02, 0x4a
	.zero		1
	.zero		1


	//----- nvinfo : EIATTR_EXIT_INSTR_OFFSETS
	.align		4
        /*0038*/ 	.byte	0x04, 0x1c
        /*003a*/ 	.short	(.L_36 - .L_35)


	//   ....[0]....
.L_35:
        /*003c*/ 	.word	0x00000120


	//----- nvinfo : EIATTR_CRS_STACK_SIZE
	.align		4
.L_36:
        /*0040*/ 	.byte	0x04, 0x1e
        /*0042*/ 	.short	(.L_38 - .L_37)
.L_37:
        /*0044*/ 	.word	0x00000000


	//----- nvinfo : EIATTR_CBANK_PARAM_SIZE
	.align		4
.L_38:
        /*0048*/ 	.byte	0x03, 0x19
        /*004a*/ 	.short	0x0010


	//----- nvinfo : EIATTR_PARAM_CBANK
	.align		4
        /*004c*/ 	.byte	0x04, 0x0a
        /*004e*/ 	.short	(.L_40 - .L_39)
	.align		4
.L_39:
        /*0050*/ 	.word	index@(.nv.constant0._ZN6caffe270_GLOBAL__N__46_tmpxft_00006608_00000000_7_accuracy_op_cpp1_ii_bf6d464220AccuracyDivideKernelEiPf)
        /*0054*/ 	.short	0x0380
        /*0056*/ 	.short	0x0010


	//----- nvinfo : EIATTR_SW_WAR
	.align		4
.L_40:
        /*0058*/ 	.byte	0x04, 0x36
        /*005a*/ 	.short	(.L_42 - .L_41)
.L_41:
        /*005c*/ 	.word	0x00000008
.L_42:


//--------------------- .nv.info._ZN6caffe270_GLOBAL__N__46_tmpxft_00006608_00000000_7_accuracy_op_cpp1_ii_bf6d464214AccuracyKernelEiiiPKfPKiPf --------------------------
	.section	.nv.info._ZN6caffe270_GLOBAL__N__46_tmpxft_00006608_00000000_7_accuracy_op_cpp1_ii_bf6d464214AccuracyKernelEiiiPKfPKiPf,"",@"SHT_CUDA_INFO"
	.sectionflags	@""
	.align	4


	//----- nvinfo : EIATTR_CUDA_API_VERSION
	.align		4
        /*0000*/ 	.byte	0x04, 0x37
        /*0002*/ 	.short	(.L_44 - .L_43)
.L_43:
        /*0004*/ 	.word	0x00000082


	//----- nvinfo : EIATTR_KPARAM_INFO
	.align		4
.L_44:
        /*0008*/ 	.byte	0x04, 0x17
        /*000a*/ 	.short	(.L_46 - .L_45)
.L_45:
        /*000c*/ 	.word	0x00000000
        /*0010*/ 	.short	0x0005
        /*0012*/ 	.short	0x0020
        /*0014*/ 	.byte	0x00, 0xf0, 0x21, 0x00


	//----- nvinfo : EIATTR_KPARAM_INFO
	.align		4
.L_46:
        /*0018*/ 	.byte	0x04, 0x17
        /*001a*/ 	.short	(.L_48 - .L_47)
.L_47:
        /*001c*/ 	.word	0x00000000
        /*0020*/ 	.short	0x0004
        /*0022*/ 	.short	0x0018
        /*0024*/ 	.byte	0x00, 0xf0, 0x21, 0x00


	//----- nvinfo : EIATTR_KPARAM_INFO
	.align		4
.L_48:
        /*0028*/ 	.byte	0x04, 0x17
        /*002a*/ 	.short	(.L_50 - .L_49)
.L_49:
        /*002c*/ 	.word	0x00000000
        /*0030*/ 	.short	0x0003
        /*0032*/ 	.short	0x0010
        /*0034*/ 	.byte	0x00, 0xf0, 0x21, 0x00


	//----- nvinfo : EIATTR_KPARAM_INFO
	.align		4
.L_50:
        /*0038*/ 	.byte	0x04, 0x17
        /*003a*/ 	.short	(.L_52 - .L_51)
.L_51:
        /*003c*/ 	.word	0x00000000
        /*0040*/ 	.short	0x0002
        /*0042*/ 	.short	0x0008
        /*0044*/ 	.byte	0x00, 0xf0, 0x11, 0x00


	//----- nvinfo : EIATTR_KPARAM_INFO
	.align		4
.L_52:
        /*0048*/ 	.byte	0x04, 0x17
        /*004a*/ 	.short	(.L_54 - .L_53)
.L_53:
        /*004c*/ 	.word	0x00000000
        /*0050*/ 	.short	0x0001
        /*0052*/ 	.short	0x0004
        /*0054*/ 	.byte	0x00, 0xf0, 0x11, 0x00


	//----- nvinfo : EIATTR_KPARAM_INFO
	.align		4
.L_54:
        /*0058*/ 	.byte	0x04, 0x17
        /*005a*/ 	.short	(.L_56 - .L_55)
.L_55:
        /*005c*/ 	.word	0x00000000
        /*0060*/ 	.short	0x0000
        /*0062*/ 	.short	0x0000
        /*0064*/ 	.byte	0x00, 0xf0, 0x11, 0x00


	//----- nvinfo : EIATTR_SPARSE_MMA_MASK
	.align		4
.L_56:
        /*0068*/ 	.byte	0x03, 0x50
        /*006a*/ 	.short	0x0000


	//----- nvinfo : EIATTR_MAXREG_COUNT
	.align		4
        /*006c*/ 	.byte	0x03, 0x1b
        /*006e*/ 	.short	0x00ff


	//----- nvinfo : EIATTR_NUM_BARRIERS
	.align		4
        /*0070*/ 	.byte	0x02, 0x4c
        /*0072*/ 	.byte	0x01
	.zero		1


	//----- nvinfo : EIATTR_MERCURY_ISA_VERSION
	.align		4
        /*0074*/ 	.byte	0x03, 0x5f
        /*0076*/ 	.short	0x0101


	//----- nvinfo : EIATTR_VRC_CTA_INIT_COUNT
	.align		4
        /*0078*/ 	.byte	0x02, 0x4a
	.zero		1
	.zero		1


	//----- nvinfo : EIATTR_EXIT_INSTR_OFFSETS
	.align		4
        /*007c*/ 	.byte	0x04, 0x1c
        /*007e*/ 	.short	(.L_58 - .L_57)


	//   ....[0]....
.L_57:
        /*0080*/ 	.word	0x00000650


	//   ....[1]....
        /*0084*/ 	.word	0x00000680


	//----- nvinfo : EIATTR_CRS_STACK_SIZE
	.align		4
.L_58:
        /*0088*/ 	.byte	0x04, 0x1e
        /*008a*/ 	.short	(.L_60 - .L_59)
.L_59:
        /*008c*/ 	.word	0x00000000


	//----- nvinfo : EIATTR_CBANK_PARAM_SIZE
	.align		4
.L_60:
        /*0090*/ 	.byte	0x03, 0x19
        /*0092*/ 	.short	0x0028


	//----- nvinfo : EIATTR_PARAM_CBANK
	.align		4
        /*0094*/ 	.byte	0x04, 0x0a
        /*0096*/ 	.short	(.L_62 - .L_61)
	.align		4
.L_61:
        /*0098*/ 	.word	index@(.nv.constant0._ZN6caffe270_GLOBAL__N__46_tmpxft_00006608_00000000_7_accuracy_op_cpp1_ii_bf6d464214AccuracyKernelEiiiPKfPKiPf)
        /*009c*/ 	.short	0x0380
        /*009e*/ 	.short	0x0028


	//----- nvinfo : EIATTR_SW_WAR
	.align		4
.L_62:
        /*00a0*/ 	.byte	0x04, 0x36
        /*00a2*/ 	.short	(.L_64 - .L_63)
.L_63:
        /*00a4*/ 	.word	0x00000008
.L_64:


//--------------------- .nv.callgraph             --------------------------
	.section	.nv.callgraph,"",@"SHT_CUDA_CALLGRAPH"
	.align	4
	.sectionentsize	8
	.align		4
        /*0000*/ 	.word	0x00000000
	.align		4
        /*0004*/ 	.word	0xffffffff
	.align		4
        /*0008*/ 	.word	0x00000000
	.align		4
        /*000c*/ 	.word	0xfffffffe
	.align		4
        /*0010*/ 	.word	0x00000000
	.align		4
        /*0014*/ 	.word	0xfffffffd
	.align		4
        /*0018*/ 	.word	0x00000000
	.align		4
        /*001c*/ 	.word	0xfffffffc


//--------------------- .nv.constant4             --------------------------
	.section	.nv.constant4,"a",@progbits
	.align	8
	.align		8
.nv.constant4:
        /*0000*/ 	.dword	_ZTVSt9basic_iosIcSt11char_traitsIcEE
	.align		8
        /*0008*/ 	.dword	_ZTTSo
	.align		8
        /*0010*/ 	.dword	_ZTVSt15basic_streambufIcSt11char_traitsIcEE
	.align		8
        /*0018*/ 	.dword	_ZTVNSt7__cxx1115basic_stringbufIcSt11char_traitsIcESaIcEEE
	.align		8
        /*0020*/ 	.dword	_ZTTNSt7__cxx1119basic_ostringstreamIcSt11char_traitsIcESaIcEEE
	.align		8
        /*0028*/ 	.dword	_ZTVN10__cxxabiv119__pointer_type_infoE
	.align		8
        /*0030*/ 	.dword	_ZTVN10__cxxabiv120__function_type_infoE
	.align		8
        /*0038*/ 	.dword	_ZTVN10__cxxabiv117__class_type_infoE
	.align		8
        /*0040*/ 	.dword	_ZTVN10__cxxabiv120__si_class_type_infoE
	.align		8
        /*0048*/ 	.dword	_ZTVSt9exception
	.align		8
        /*0050*/ 	.dword	_ZTVN3c105ErrorE
	.align		8
        /*0058*/ 	.dword	_ZTVN3c1020intrusive_ptr_targetE
	.align		8
        /*0060*/ 	.dword	_ZTVN3c1011StorageImplE
	.align		8
        /*0068*/ 	.dword	_ZTVN6caffe28OperatorINS_11CUDAContextEEE
	.align		8
        /*0070*/ 	.dword	_ZTVN6caffe210AccuracyOpIfNS_11CUDAContextEEE


//--------------------- .text._ZN6caffe270_GLOBAL__N__46_tmpxft_00006608_00000000_7_accuracy_op_cpp1_ii_bf6d464220AccuracyDivideKernelEiPf --------------------------
	.section	.text._ZN6caffe270_GLOBAL__N__46_tmpxft_00006608_00000000_7_accuracy_op_cpp1_ii_bf6d464220AccuracyDivideKernelEiPf,"ax",@progbits
	.align	128
        .global         _ZN6caffe270_GLOBAL__N__46_tmpxft_00006608_00000000_7_accuracy_op_cpp1_ii_bf6d464220AccuracyDivideKernelEiPf
        .type           _ZN6caffe270_GLOBAL__N__46_tmpxft_00006608_00000000_7_accuracy_op_cpp1_ii_bf6d464220AccuracyDivideKernelEiPf,@function
        .size           _ZN6caffe270_GLOBAL__N__46_tmpxft_00006608_00000000_7_accuracy_op_cpp1_ii_bf6d464220AccuracyDivideKernelEiPf,(.L_x_17 - _ZN6caffe270_GLOBAL__N__46_tmpxft_00006608_00000000_7_accuracy_op_cpp1_ii_bf6d464220AccuracyDivideKernelEiPf)
        .other          _ZN6caffe270_GLOBAL__N__46_tmpxft_00006608_00000000_7_accuracy_op_cpp1_ii_bf6d464220AccuracyDivideKernelEiPf,@"STO_CUDA_ENTRY STV_DEFAULT"
_ZN6caffe270_GLOBAL__N__46_tmpxft_00006608_00000000_7_accuracy_op_cpp1_ii_bf6d464220AccuracyDivideKernelEiPf:
.text._ZN6caffe270_GLOBAL__N__46_tmpxft_00006608_00000000_7_accuracy_op_cpp1_ii_bf6d464220AccuracyDivideKernelEiPf:
[----:B------:R-:W-:Y:S08]  /*0000*/  LDC R1, c[0x0][0x37c] ;  /* 0x0000df00ff017b82 */ /* 0x000ff00000000800 */
[----:B------:R-:W0:Y:S01]  /*0010*/  LDC.64 R2, c[0x0][0x388] ;  /* 0x0000e200ff027b82 */ /* 0x000e220000000a00 */
[----:B------:R-:W0:Y:S01]  /*0020*/  LDCU.64 UR4, c[0x0][0x358] ;  /* 0x00006b00ff0477ac */ /* 0x000e220008000a00 */
[----:B------:R-:W1:Y:S01]  /*0030*/  LDCU UR6, c[0x0][0x380] ;  /* 0x00007000ff0677ac */ /* 0x000e620008000800 */
[----:B0-----:R1:W2:Y:S02]  /*0040*/  LDG.E R0, desc[UR4][R2.64] ;  /* 0x0000000402007981 */ /* 0x0012a4000c1e1900 */
[----:B-1----:R-:W-:-:S04]  /*0050*/  I2FP.F32.S32 R3, UR6 ;  /* 0x0000000600037c45 */ /* 0x002fc80008201400 */
[----:B------:R-:W0:Y:S02]  /*0060*/  MUFU.RCP R4, R3 ;  /* 0x0000000300047308 */ /* 0x000e240000001000 */
[----:B0-----:R-:W-:-:S04]  /*0070*/  FFMA R5, -R3, R4, 1 ;  /* 0x3f80000003057423 */ /* 0x001fc80000000104 */
[----:B------:R-:W-:Y:S02]  /*0080*/  FFMA R5, R4, R5, R4 ;  /* 0x0000000504057223 */ /* 0x000fe40000000004 */
[----:B--2---:R-:W0:Y:S02]  /*0090*/  FCHK P0, R0, R3 ;  /* 0x0000000300007302 */ /* 0x004e240000000000 */
[----:B------:R-:W-:-:S04]  /*00a0*/  FFMA R4, R0, R5, RZ ;  /* 0x0000000500047223 */ /* 0x000fc800000000ff */
[----:B------:R-:W-:-:S04]  /*00b0*/  FFMA R6, -R3, R4, R0 ;  /* 0x0000000403067223 */ /* 0x000fc80000000100 */
[----:B------:R-:W-:Y:S01]  /*00c0*/  FFMA R5, R5, R6, R4 ;  /* 0x0000000605057223 */ /* 0x000fe20000000004 */
[----:B0-----:R-:W-:Y:S06]  /*00d0*/  @!P0 BRA `(.L_x_0) ;  /* 0x0000000000088947 */ /* 0x001fec0003800000 */
[----:B------:R-:W-:-:S07]  /*00e0*/  MOV R2, 0x100 ;  /* 0x0000010000027802 */ /* 0x000fce0000000f00 */
[----:B------:R-:W-:Y:S05]  /*00f0*/  CALL.REL.NOINC `($__internal_0_$__cuda_sm3x_div_rn_noftz_f32_slowpath) ;  /* 0x00000000000c7944 */ /* 0x000fea0003c00000 */
.L_x_0:
[----:B------:R-:W0:Y:S02]  /*0100*/  LDC.64 R2, c[0x0][0x388] ;  /* 0x0000e200ff027b82 */ /* 0x000e240000000a00 */
[----:B0-----:R-:W-:Y:S01]  /*0110*/  STG.E desc[UR4][R2.64], R5 ;  /* 0x0000000502007986 */ /* 0x001fe2000c101904 */
[----:B------:R-:W-:Y:S05]  /*0120*/  EXIT ;  /* 0x000000000000794d */ /* 0x000fea0003800000 */
        .weak           $__internal_0_$__cuda_sm3x_div_rn_noftz_f32_slowpath
        .type           $__internal_0_$__cuda_sm3x_div_rn_noftz_f32_slowpath,@function
        .size           $__internal_0_$__cuda_sm3x_div_rn_noftz_f32_slowpath,(.L_x_17 - $__internal_0_$__cuda_sm3x_div_rn_noftz_f32_slowpath)
$__internal_0_$__cuda_sm3x_div_rn_noftz_f32_slowpath:
[--C-:B------:R-:W-:Y:S01]  /*0130*/  SHF.R.U32.HI R5, RZ, 0x17, R3.reuse ;  /* 0x00000017ff057819 */ /* 0x100fe20000011603 */
[--C-:B------:R-:W-:Y:S01]  /*0140*/  IMAD.MOV.U32 R6, RZ, RZ, R0.reuse ;  /* 0x000000ffff067224 */ /* 0x100fe200078e0000 */
[----:B------:R-:W-:Y:S01]  /*0150*/  SHF.R.U32.HI R4, RZ, 0x17, R0 ;  /* 0x00000017ff047819 */ /* 0x000fe20000011600 */
[----:B------:R-:W-:Y:S01]  /*0160*/  IMAD.MOV.U32 R7, RZ, RZ, R3 ;  /* 0x000000ffff077224 */ /* 0x000fe200078e0003 */
[----:B------:R-:W-:Y:S02]  /*0170*/  LOP3.LUT R5, R5, 0xff, RZ, 0xc0, !PT ;  /* 0x000000ff05057812 */ /* 0x000fe400078ec0ff */
[----:B------:R-:W-:-:S03]  /*0180*/  LOP3.LUT R4, R4, 0xff, RZ, 0xc0, !PT ;  /* 0x000000ff04047812 */ /* 0x000fc600078ec0ff */
[----:B------:R-:W-:Y:S02]  /*0190*/  VIADD R10, R5, 0xffffffff ;  /* 0xffffffff050a7836 */ /* 0x000fe40000000000 */
[----:B------:R-:W-:-:S03]  /*01a0*/  VIADD R9, R4, 0xffffffff ;  /* 0xffffffff04097836 */ /* 0x000fc60000000000 */
[----:B------:R-:W-:-:S04]  /*01b0*/  ISETP.GT.U32.AND P0, PT, R10, 0xfd, PT ;  /* 0x000000fd0a00780c */ /* 0x000fc80003f04070 */
[----:B------:R-:W-:-:S13]  /*01c0*/  ISETP.GT.U32.OR P0, PT, R9, 0xfd, P0 ;  /* 0x000000fd0900780c */ /* 0x000fda0000704470 */
[----:B------:R-:W-:Y:S01]  /*01d0*/  @!P0 IMAD.MOV.U32 R8, RZ, RZ, RZ ;  /* 0x000000ffff088224 */ /* 0x000fe200078e00ff */
[----:B------:R-:W-:Y:S06]  /*01e0*/  @!P0 BRA `(.L_x_1) ;  /* 0x00000000005c8947 */ /* 0x000fec0003800000 */
[----:B------:R-:W-:Y:S02]  /*01f0*/  FSETP.GTU.FTZ.AND P0, PT, |R0|, +INF , PT ;  /* 0x7f8000000000780b */ /* 0x000fe40003f1c200 */
[----:B------:R-:W-:-:S04]  /*0200*/  FSETP.GTU.FTZ.AND P1, PT, |R3|, +INF , PT ;  /* 0x7f8000000300780b */ /* 0x000fc80003f3c200 */
[----:B------:R-:W-:-:S13]  /*0210*/  PLOP3.LUT P0, PT, P0, P1, PT, 0xf8, 0x8f ;  /* 0x00000000008f781c */ /* 0x000fda0000703f70 */
[----:B------:R-:W-:Y:S05]  /*0220*/  @P0 BRA `(.L_x_2) ;  /* 0x0000000400440947 */ /* 0x000fea0003800000 */
[----:B------:R-:W-:-:S13]  /*0230*/  LOP3.LUT P0, RZ, R7, 0x7fffffff, R6, 0xc8, !PT ;  /* 0x7fffffff07ff7812 */ /* 0x000fda000780c806 */
[----:B------:R-:W-:Y:S05]  /*0240*/  @!P0 BRA `(.L_x_3) ;  /* 0x0000000400348947 */ /* 0x000fea0003800000 */
[C---:B------:R-:W-:Y:S02]  /*0250*/  FSETP.NEU.FTZ.AND P2, PT, |R0|.reuse, +INF , PT ;  /* 0x7f8000000000780b */ /* 0x040fe40003f5d200 */
[----:B------:R-:W-:Y:S02]  /*0260*/  FSETP.NEU.FTZ.AND P1, PT, |R3|, +INF , PT ;  /* 0x7f8000000300780b */ /* 0x000fe40003f3d200 */
[----:B------:R-:W-:-:S11]  /*0270*/  FSETP.NEU.FTZ.AND P0, PT, |R0|, +INF , PT ;  /* 0x7f8000000000780b */ /* 0x000fd60003f1d200 */
[----:B------:R-:W-:Y:S05]  /*0280*/  @!P1 BRA !P2, `(.L_x_3) ;  /* 0x0000000400249947 */ /* 0x000fea0005000000 */
[----:B------:R-:W-:-:S04]  /*0290*/  LOP3.LUT P2, RZ, R6, 0x7fffffff, RZ, 0xc0, !PT ;  /* 0x7fffffff06ff7812 */ /* 0x000fc8000784c0ff */
[----:B------:R-:W-:-:S13]  /*02a0*/  PLOP3.LUT P1, PT, P1, P2, PT, 0x2f, 0xf2 ;  /* 0x0000000000f2781c */ /* 0x000fda0000f24577 */
[----:B------:R-:W-:Y:S05]  /*02b0*/  @P1 BRA `(.L_x_4) ;  /* 0x0000000400101947 */ /* 0x000fea0003800000 */
[----:B------:R-:W-:-:S04]  /*02c0*/  LOP3.LUT P1, RZ, R7, 0x7fffffff, RZ, 0xc0, !PT ;  /* 0x7fffffff07ff7812 */ /* 0x000fc8000782c0ff */
[----:B------:R-:W-:-:S13]  /*02d0*/  PLOP3.LUT P0, PT, P0, P1, PT, 0x2f, 0xf2 ;  /* 0x0000000000f2781c */ /* 0x000fda0000702577 */
[----:B------:R-:W-:Y:S05]  /*02e0*/  @P0 BRA `(.L_x_5) ;  /* 0x0000000000f80947 */ /* 0x000fea0003800000 */
[----:B------:R-:W-:Y:S02]  /*02f0*/  ISETP.GE.AND P0, PT, R9, RZ, PT ;  /* 0x000000ff0900720c */ /* 0x000fe40003f06270 */
[----:B------:R-:W-:-:S11]  /*0300*/  ISETP.GE.AND P1, PT, R10, RZ, PT ;  /* 0x000000ff0a00720c */ /* 0x000fd60003f26270 */
[----:B------:R-:W-:Y:S02]  /*0310*/  @P0 IMAD.MOV.U32 R8, RZ, RZ, RZ ;  /* 0x000000ffff080224 */ /* 0x000fe400078e00ff */
[----:B------:R-:W-:Y:S01]  /*0320*/  @!P0 FFMA R6, R0, 1.84467440737095516160e+19, RZ ;  /* 0x5f80000000068823 */ /* 0x000fe200000000ff */
[----:B------:R-:W-:Y:S02]  /*0330*/  @!P0 IMAD.MOV.U32 R8, RZ, RZ, -0x40 ;  /* 0xffffffc0ff088424 */ /* 0x000fe400078e00ff */
[----:B------:R-:W-:Y:S02]  /*0340*/  @!P1 FFMA R7, R3, 1.84467440737095516160e+19, RZ ;  /* 0x5f80000003079823 */ /* 0x000fe400000000ff */
[----:B------:R-:W-:-:S07]  /*0350*/  @!P1 VIADD R8, R8, 0x40 ;  /* 0x0000004008089836 */ /* 0x000fce0000000000 */
.L_x_1:
[----:B------:R-:W-:Y:S01]  /*0360*/  LEA R0, R5, 0xc0800000, 0x17 ;  /* 0xc080000005007811 */ /* 0x000fe200078eb8ff */
[----:B------:R-:W-:-:S04]  /*0370*/  VIADD R4, R4, 0xffffff81 ;  /* 0xffffff8104047836 */ /* 0x000fc80000000000 */
[----:B------:R-:W-:Y:S01]  /*0380*/  IMAD.IADD R7, R7, 0x1, -R0 ;  /* 0x0000000107077824 */ /* 0x000fe200078e0a00 */
[C---:B------:R-:W-:Y:S01]  /*0390*/  IADD3 R5, PT, PT, R4.reuse, 0x7f, -R5 ;  /* 0x0000007f04057810 */ /* 0x040fe20007ffe805 */
[----:B------:R-:W-:Y:S02]  /*03a0*/  IMAD R0, R4, -0x800000, R6 ;  /* 0xff80000004007824 */ /* 0x000fe400078e0206 */
[----:B------:R-:W0:Y:S01]  /*03b0*/  MUFU.RCP R3, R7 ;  /* 0x0000000700037308 */ /* 0x000e220000001000 */
[----:B------:R-:W-:Y:S01]  /*03c0*/  FADD.FTZ R9, -R7, -RZ ;  /* 0x800000ff07097221 */ /* 0x000fe20000010100 */
[----:B------:R-:W-:-:S03]  /*03d0*/  IMAD.IADD R5, R5, 0x1, R8 ;  /* 0x0000000105057824 */ /* 0x000fc600078e0208 */
[----:B0-----:R-:W-:-:S04]  /*03e0*/  FFMA R10, R3, R9, 1 ;  /* 0x3f800000030a7423 */ /* 0x001fc80000000009 */
[----:B------:R-:W-:-:S04]  /*03f0*/  FFMA R10, R3, R10, R3 ;  /* 0x0000000a030a7223 */ /* 0x000fc80000000003 */
[----:B------:R-:W-:-:S04]  /*0400*/  FFMA R3, R0, R10, RZ ;  /* 0x0000000a00037223 */ /* 0x000fc800000000ff */
[----:B------:R-:W-:-:S04]  /*0410*/  FFMA R6, R9, R3, R0 ;  /* 0x0000000309067223 */ /* 0x000fc80000000000 */
[----:B------:R-:W-:-:S04]  /*0420*/  FFMA R11, R10, R6, R3 ;  /* 0x000000060a0b7223 */ /* 0x000fc80000000003 */
[----:B------:R-:W-:-:S04]  /*0430*/  FFMA R6, R9, R11, R0 ;  /* 0x0000000b09067223 */ /* 0x000fc80000000000 */
[----:B------:R-:W-:-:S05]  /*0440*/  FFMA R3, R10, R6, R11 ;  /* 0x000000060a037223 */ /* 0x000fca000000000b */
[----:B------:R-:W-:-:S04]  /*0450*/  SHF.R.U32.HI R0, RZ, 0x17, R3 ;  /* 0x00000017ff007819 */ /* 0x000fc80000011603 */
[----:B------:R-:W-:-:S05]  /*0460*/  LOP3.LUT R0, R0, 0xff, RZ, 0xc0, !PT ;  /* 0x000000ff00007812 */ /* 0x000fca00078ec0ff */
[----:B------:R-:W-:-:S04]  /*0470*/  IMAD.IADD R8, R0, 0x1, R5 ;  /* 0x0000000100087824 */ /* 0x000fc800078e0205 */
[----:B------:R-:W-:-:S05]  /*0480*/  VIADD R0, R8, 0xffffffff ;  /* 0xffffffff08007836 */ /* 0x000fca0000000000 */
[----:B------:R-:W-:-:S13]  /*0490*/  ISETP.GE.U32.AND P0, PT, R0, 0xfe, PT ;  /* 0x000000fe0000780c */ /* 0x000fda0003f06070 */
[----:B------:R-:W-:Y:S05]  /*04a0*/  @!P0 BRA `(.L_x_6) ;  /* 0x0000000000808947 */ /* 0x000fea0003800000 */
[----:B------:R-:W-:-:S13]  /*04b0*/  ISETP.GT.AND P0, PT, R8, 0xfe, PT ;  /* 0x000000fe0800780c */ /* 0x000fda0003f04270 */
[----:B------:R-:W-:Y:S05]  /*04c0*/  @P0 BRA `(.L_x_7) ;  /* 0x00000000006c0947 */ /* 0x000fea0003800000 */
[----:B------:R-:W-:-:S13]  /*04d0*/  ISETP.GE.AND P0, PT, R8, 0x1, PT ;  /* 0x000000010800780c */ /* 0x000fda0003f06270 */
[----:B------:R-:W-:Y:S05]  /*04e0*/  @P0 BRA `(.L_x_8) ;  /* 0x0000000000980947 */ /* 0x000fea0003800000 */
[----:B------:R-:W-:Y:S02]  /*04f0*/  ISETP.GE.AND P0, PT, R8, -0x18, PT ;  /* 0xffffffe80800780c */ /* 0x000fe40003f06270 */
[----:B------:R-:W-:-:S11]  /*0500*/  LOP3.LUT R3, R3, 0x80000000, RZ, 0xc0, !PT ;  /* 0x8000000003037812 */ /* 0x000fd600078ec0ff */
[----:B------:R-:W-:Y:S05]  /*0510*/  @!P0 BRA `(.L_x_8) ;  /* 0x00000000008c8947 */ /* 0x000fea0003800000 */
[-CC-:B------:R-:W-:Y:S01]  /*0520*/  FFMA.RZ R0, R10, R6.reuse, R11.reuse ;  /* 0x000000060a007223 */ /* 0x180fe2000000c00b */
[----:B------:R-:W-:Y:S02]  /*0530*/  VIADD R7, R8, 0x20 ;  /* 0x0000002008077836 */ /* 0x000fe40000000000 */
[-CC-:B------:R-:W-:Y:S01]  /*0540*/  FFMA.RM R5, R10, R6.reuse, R11.reuse ;  /* 0x000000060a057223 */ /* 0x180fe2000000400b */
[----:B------:R-:W-:Y:S02]  /*0550*/  ISETP.NE.AND P2, PT, R8, RZ, PT ;  /* 0x000000ff0800720c */ /* 0x000fe40003f45270 */
[----:B------:R-:W-:Y:S01]  /*0560*/  LOP3.LUT R4, R0, 0x7fffff, RZ, 0xc0, !PT ;  /* 0x007fffff00047812 */ /* 0x000fe200078ec0ff */
[----:B------:R-:W-:Y:S01]  /*0570*/  FFMA.RP R0, R10, R6, R11 ;  /* 0x000000060a007223 */ /* 0x000fe2000000800b */
[----:B------:R-:W-:Y:S01]  /*0580*/  IMAD.MOV R6, RZ, RZ, -R8 ;  /* 0x000000ffff067224 */ /* 0x000fe200078e0a08 */
[----:B------:R-:W-:Y:S02]  /*0590*/  ISETP.NE.AND P1, PT, R8, RZ, PT ;  /* 0x000000ff0800720c */ /* 0x000fe40003f25270 */
[----:B------:R-:W-:-:S02]  /*05a0*/  LOP3.LUT R4, R4, 0x800000, RZ, 0xfc, !PT ;  /* 0x0080000004047812 */ /* 0x000fc400078efcff */
[----:B------:R-:W-:Y:S02]  /*05b0*/  FSETP.NEU.FTZ.AND P0, PT, R0, R5, PT ;  /* 0x000000050000720b */ /* 0x000fe40003f1d000 */
[----:B------:R-:W-:Y:S02]  /*05c0*/  SHF.L.U32 R7, R4, R7, RZ ;  /* 0x0000000704077219 */ /* 0x000fe400000006ff */
[----:B------:R-:W-:Y:S02]  /*05d0*/  SEL R5, R6, RZ, P2 ;  /* 0x000000ff06057207 */ /* 0x000fe40001000000 */
[----:B------:R-:W-:Y:S02]  /*05e0*/  ISETP.NE.AND P1, PT, R7, RZ, P1 ;  /* 0x000000ff0700720c */ /* 0x000fe40000f25270 */
[----:B------:R-:W-:Y:S02]  /*05f0*/  SHF.R.U32.HI R5, RZ, R5, R4 ;  /* 0x00000005ff057219 */ /* 0x000fe40000011604 */
[----:B------:R-:W-:-:S02]  /*0600*/  PLOP3.LUT P0, PT, P0, P1, PT, 0xf8, 0x8f ;  /* 0x00000000008f781c */ /* 0x000fc40000703f70 */
[----:B------:R-:W-:Y:S02]  /*0610*/  SHF.R.U32.HI R7, RZ, 0x1, R5 ;  /* 0x00000001ff077819 */ /* 0x000fe40000011605 */
[----:B------:R-:W-:-:S04]  /*0620*/  SEL R0, RZ, 0x1, !P0 ;  /* 0x00000001ff007807 */ /* 0x000fc80004000000 */
[----:B------:R-:W-:-:S04]  /*0630*/  LOP3.LUT R0, R0, 0x1, R7, 0xf8, !PT ;  /* 0x0000000100007812 */ /* 0x000fc800078ef807 */
[----:B------:R-:W-:-:S05]  /*0640*/  LOP3.LUT R0, R0, R5, RZ, 0xc0, !PT ;  /* 0x0000000500007212 */ /* 0x000fca00078ec0ff */
[----:B------:R-:W-:-:S05]  /*0650*/  IMAD.IADD R0, R7, 0x1, R0 ;  /* 0x0000000107007824 */ /* 0x000fca00078e0200 */
[----:B------:R-:W-:Y:S01]  /*0660*/  LOP3.LUT R3, R0, R3, RZ, 0xfc, !PT ;  /* 0x0000000300037212 */ /* 0x000fe200078efcff */
[----:B------:R-:W-:Y:S06]  /*0670*/  BRA `(.L_x_8) ;  /* 0x0000000000347947 */ /* 0x000fec0003800000 */
.L_x_7:
[----:B------:R-:W-:-:S04]  /*0680*/  LOP3.LUT R3, R3, 0x80000000, RZ, 0xc0, !PT ;  /* 0x8000000003037812 */ /* 0x000fc800078ec0ff */
[----:B------:R-:W-:Y:S01]  /*0690*/  LOP3.LUT R3, R3, 0x7f800000, RZ, 0xfc, !PT ;  /* 0x7f80000003037812 */ /* 0x000fe200078efcff */
[----:B------:R-:W-:Y:S06]  /*06a0*/  BRA `(.L_x_8) ;  /* 0x0000000000287947 */ /* 0x000fec0003800000 */
.L_x_6:
[----:B------:R-:W-:Y:S01]  /*06b0*/  IMAD R3, R5, 0x800000, R3 ;  /* 0x0080000005037824 */ /* 0x000fe200078e0203 */
[----:B------:R-:W-:Y:S06]  /*06c0*/  BRA `(.L_x_8) ;  /* 0x0000000000207947 */ /* 0x000fec0003800000 */
.L_x_5:
[----:B------:R-:W-:-:S04]  /*06d0*/  LOP3.LUT R3, R7, 0x80000000, R6, 0x48, !PT ;  /* 0x8000000007037812 */ /* 0x000fc800078e4806 */
[----:B------:R-:W-:Y:S01]  /*06e0*/  LOP3.LUT R3, R3, 0x7f800000, RZ, 0xfc, !PT ;  /* 0x7f80000003037812 */ /* 0x000fe200078efcff */
[----:B------:R-:W-:Y:S06]  /*06f0*/  BRA `(.L_x_8) ;  /* 0x0000000000147947 */ /* 0x000fec0003800000 */
.L_x_4:
[----:B------:R-:W-:Y:S01]  /*0700*/  LOP3.LUT R3, R7, 0x80000000, R6, 0x48, !PT ;  /* 0x8000000007037812 */ /* 0x000fe200078e4806 */
[----:B------:R-:W-:Y:S06]  /*0710*/  BRA `(.L_x_8) ;  /* 0x00000000000c7947 */ /* 0x000fec0003800000 */
.L_x_3:
[----:B------:R-:W0:Y:S01]  /*0720*/  MUFU.RSQ R3, -QNAN ;  /* 0xffc0000000037908 */ /* 0x000e220000001400 */
[----:B------:R-:W-:Y:S05]  /*0730*/  BRA `(.L_x_8) ;  /* 0x0000000000047947 */ /* 0x000fea0003800000 */
.L_x_2:
[----:B------:R-:W-:-:S07]  /*0740*/  FADD.FTZ R3, R0, R3 ;  /* 0x0000000300037221 */ /* 0x000fce0000010000 */
.L_x_8:
[----:B0-----:R-:W-:Y:S02]  /*0750*/  IMAD.MOV.U32 R5, RZ, RZ, R3 ;  /* 0x000000ffff057224 */ /* 0x001fe400078e0003 */
[----:B------:R-:W-:-:S04]  /*0760*/  IMAD.MOV.U32 R3, RZ, RZ, 0x0 ;  /* 0x00000000ff037424 */ /* 0x000fc800078e00ff */
[----:B------:R-:W-:Y:S05]  /*0770*/  RET.REL.NODEC R2 `(_ZN6caffe270_GLOBAL__N__46_tmpxft_00006608_00000000_7_accuracy_op_cpp1_ii_bf6d464220AccuracyDivideKernelEiPf) ;  /* 0xfffffff802207950 */ /* 0x000fea0003c3ffff */
.L_x_9:
[----:B------:R-:W-:-:S00]  /*0780*/  BRA `(.L_x_9) ;  /* 0xfffffffc00fc7947 */ /* 0x000fc0000383ffff */
[----:B------:R-:W-:-:S00]  /*0790*/  NOP ;  /* 0x0000000000007918 */ /* 0x000fc00000000000 */
        /* <DEDUP_REMOVED lines=14> */
.L_x_17:


//--------------------- .text._ZN6caffe270_GLOBAL__N__46_tmpxft_00006608_00000000_7_accuracy_op_cpp1_ii_bf6d464214AccuracyKernelEiiiPKfPKiPf --------------------------
	.section	.text._ZN6caffe270_GLOBAL__N__46_tmpxft_00006608_00000000_7_accuracy_op_cpp1_ii_bf6d464214AccuracyKernelEiiiPKfPKiPf,"ax",@progbits
	.align	128
        .global         _ZN6caffe270_GLOBAL__N__46_tmpxft_00006608_00000000_7_accuracy_op_cpp1_ii_bf6d464214AccuracyKernelEiiiPKfPKiPf
        .type           _ZN6caffe270_GLOBAL__N__46_tmpxft_00006608_00000000_7_accuracy_op_cpp1_ii_bf6d464214AccuracyKernelEiiiPKfPKiPf,@function
        .size           _ZN6caffe270_GLOBAL__N__46_tmpxft_00006608_00000000_7_accuracy_op_cpp1_ii_bf6d464214AccuracyKernelEiiiPKfPKiPf,(.L_x_19 - _ZN6caffe270_GLOBAL__N__46_tmpxft_00006608_00000000_7_accuracy_op_cpp1_ii_bf6d464214AccuracyKernelEiiiPKfPKiPf)
        .other          _ZN6caffe270_GLOBAL__N__46_tmpxft_00006608_00000000_7_accuracy_op_cpp1_ii_bf6d464214AccuracyKernelEiiiPKfPKiPf,@"STO_CUDA_ENTRY STV_DEFAULT"
_ZN6caffe270_GLOBAL__N__46_tmpxft_00006608_00000000_7_accuracy_op_cpp1_ii_bf6d464214AccuracyKernelEiiiPKfPKiPf:
.text._ZN6caffe270_GLOBAL__N__46_tmpxft_00006608_00000000_7_accuracy_op_cpp1_ii_bf6d464214AccuracyKernelEiiiPKfPKiPf:
[----:B------:R-:W-:Y:S08]  /*0000*/  LDC R1, c[0x0][0x37c] ;  /* 0x0000df00ff017b82 */ /* 0x000ff00000000800 */
[----:B------:R-:W0:Y:S01]  /*0010*/  S2UR UR6, SR_CTAID.X ;  /* 0x00000000000679c3 */ /* 0x000e220000002500 */
[----:B------:R-:W0:Y:S01]  /*0020*/  LDCU UR7, c[0x0][0x380] ;  /* 0x00007000ff0777ac */ /* 0x000e220008000800 */
[----:B------:R-:W-:Y:S01]  /*0030*/  IMAD.MOV.U32 R5, RZ, RZ, RZ ;  /* 0x000000ffff057224 */ /* 0x000fe200078e00ff */
[----:B------:R-:W1:Y:S01]  /*0040*/  LDCU.64 UR4, c[0x0][0x358] ;  /* 0x00006b00ff0477ac */ /* 0x000e620008000a00 */
[----:B0-----:R-:W-:-:S09]  /*0050*/  UISETP.GE.AND UP0, UPT, UR6, UR7, UPT ;  /* 0x000000070600728c */ /* 0x001fd2000bf06270 */
[----:B-1----:R-:W-:Y:S05]  /*0060*/  BRA.U UP0, `(.L_x_10) ;  /* 0x0000000500707547 */ /* 0x002fea000b800000 */
[----:B------:R-:W0:Y:S01]  /*0070*/  S2R R11, SR_LANEID ;  /* 0x00000000000b7919 */ /* 0x000e220000000000 */
[----:B------:R-:W-:Y:S01]  /*0080*/  IMAD.U32 R2, RZ, RZ, UR6 ;  /* 0x00000006ff027e24 */ /* 0x000fe2000f8e00ff */
[----:B------:R-:W1:Y:S01]  /*0090*/  LDCU UR7, c[0x0][0x360] ;  /* 0x00006c00ff0777ac */ /* 0x000e620008000800 */
[----:B------:R-:W-:-:S07]  /*00a0*/  IMAD.MOV.U32 R0, RZ, RZ, RZ ;  /* 0x000000ffff007224 */ /* 0x000fce00078e00ff */
.L_x_15:
[----:B------:R-:W2:Y:S01]  /*00b0*/  LDC.64 R4, c[0x0][0x398] ;  /* 0x0000e600ff047b82 */ /* 0x000ea20000000a00 */
[----:B------:R-:W3:Y:S01]  /*00c0*/  S2R R10, SR_TID.X ;  /* 0x00000000000a7919 */ /* 0x000ee20000002100 */
[----:B------:R-:W4:Y:S06]  /*00d0*/  LDCU UR6, c[0x0][0x384] ;  /* 0x00007080ff0677ac */ /* 0x000f2c0008000800 */
[----:B------:R-:W3:Y:S08]  /*00e0*/  LDC R3, c[0x0][0x384] ;  /* 0x0000e100ff037b82 */ /* 0x000ef00000000800 */
[----:B------:R-:W5:Y:S01]  /*00f0*/  LDC.64 R6, c[0x0][0x390] ;  /* 0x0000e400ff067b82 */ /* 0x000f620000000a00 */
[----:B--2---:R-:W-:-:S05]  /*0100*/  IMAD.WIDE R4, R2, 0x4, R4 ;  /* 0x0000000402047825 */ /* 0x004fca00078e0204 */
[----:B------:R-:W2:Y:S01]  /*0110*/  LDG.E R12, desc[UR4][R4.64] ;  /* 0x00000004040c7981 */ /* 0x000ea2000c1e1900 */
[----:B------:R-:W-:Y:S01]  /*0120*/  BSSY.RECONVERGENT B0, `(.L_x_11) ;  /* 0x000001a000007945 */ /* 0x000fe20003800200 */
[-C--:B---3--:R-:W-:Y:S01]  /*0130*/  ISETP.GE.AND P0, PT, R10, R3.reuse, PT ;  /* 0x000000030a00720c */ /* 0x088fe20003f06270 */
[----:B--2---:R-:W-:-:S04]  /*0140*/  IMAD R3, R2, R3, R12 ;  /* 0x0000000302037224 */ /* 0x004fc800078e020c */
[----:B-----5:R-:W-:-:S04]  /*0150*/  IMAD.WIDE R6, R3, 0x4, R6 ;  /* 0x0000000403067825 */ /* 0x020fc800078e0206 */
[----:B------:R-:W-:-:S04]  /*0160*/  IMAD.MOV.U32 R3, RZ, RZ, RZ ;  /* 0x000000ffff037224 */ /* 0x000fc800078e00ff */
[----:B----4-:R-:W-:Y:S05]  /*0170*/  @P0 BRA `(.L_x_12) ;  /* 0x0000000000500947 */ /* 0x010fea0003800000 */
[----:B------:R2:W5:Y:S01]  /*0180*/  LDG.E R7, desc[UR4][R6.64] ;  /* 0x0000000406077981 */ /* 0x000562000c1e1900 */
[----:B------:R-:W3:Y:S01]  /*0190*/  LDC.64 R8, c[0x0][0x390] ;  /* 0x0000e400ff087b82 */ /* 0x000ee20000000a00 */
[----:B------:R-:W-:Y:S01]  /*01a0*/  BSSY.RECONVERGENT B1, `(.L_x_13) ;  /* 0x0000010000017945 */ /* 0x000fe20003800200 */
[----:B------:R-:W-:Y:S02]  /*01b0*/  IMAD.MOV.U32 R3, RZ, RZ, R10 ;  /* 0x000000ffff037224 */ /* 0x000fe400078e000a */
[----:B------:R-:W-:-:S07]  /*01c0*/  IMAD.MOV.U32 R10, RZ, RZ, RZ ;  /* 0x000000ffff0a7224 */ /* 0x000fce00078e00ff */
.L_x_14:
[----:B------:R-:W-:-:S04]  /*01d0*/  IMAD R5, R2, UR6, R3 ;  /* 0x0000000602057c24 */ /* 0x000fc8000f8e0203 */
[----:B---3--:R-:W-:-:S06]  /*01e0*/  IMAD.WIDE R4, R5, 0x4, R8 ;  /* 0x0000000405047825 */ /* 0x008fcc00078e0208 */
[----:B------:R-:W3:Y:S01]  /*01f0*/  LDG.E R4, desc[UR4][R4.64] ;  /* 0x0000000404047981 */ /* 0x000ee2000c1e1900 */
[----:B------:R-:W-:Y:S01]  /*0200*/  PLOP3.LUT P0, PT, PT, PT, PT, 0x80, 0x8 ;  /* 0x000000000008781c */ /* 0x000fe20003f0f070 */
[----:B--2---:R-:W-:Y:S01]  /*0210*/  VIADD R6, R10, 0x1 ;  /* 0x000000010a067836 */ /* 0x004fe20000000000 */
[----:B---3-5:R-:W-:-:S13]  /*0220*/  FSETP.GT.AND P1, PT, R4, R7, PT ;  /* 0x000000070400720b */ /* 0x028fda0003f24000 */
[C---:B------:R-:W-:Y:S01]  /*0230*/  @!P1 ISETP.GT.AND P2, PT, R3.reuse, R12, PT ;  /* 0x0000000c0300920c */ /* 0x040fe20003f44270 */
[----:B-1----:R-:W-:-:S03]  /*0240*/  VIADD R3, R3, UR7 ;  /* 0x0000000703037c36 */ /* 0x002fc60008000000 */
[----:B------:R-:W-:Y:S02]  /*0250*/  @!P1 FSETP.EQ.AND P0, PT, R4, R7, !P2 ;  /* 0x000000070400920b */ /* 0x000fe40005702000 */
[----:B------:R-:W-:-:S11]  /*0260*/  ISETP.GE.AND P1, PT, R3, UR6, PT ;  /* 0x0000000603007c0c */ /* 0x000fd6000bf26270 */
[----:B------:R-:W-:-:S05]  /*0270*/  @!P0 IMAD.MOV R6, RZ, RZ, R10 ;  /* 0x000000ffff068224 */ /* 0x000fca00078e020a */
[----:B------:R-:W-:Y:S01]  /*0280*/  MOV R10, R6 ;  /* 0x00000006000a7202 */ /* 0x000fe20000000f00 */
[----:B------:R-:W-:Y:S06]  /*0290*/  @!P1 BRA `(.L_x_14) ;  /* 0xfffffffc00cc9947 */ /* 0x000fec000383ffff */
[----:B------:R-:W-:Y:S05]  /*02a0*/  BSYNC.RECONVERGENT B1 ;  /* 0x0000000000017941 */ /* 0x000fea0003800200 */
.L_x_13:
[----:B------:R-:W-:-:S07]  /*02b0*/  IMAD.MOV.U32 R3, RZ, RZ, R6 ;  /* 0x000000ffff037224 */ /* 0x000fce00078e0006 */
.L_x_12:
[----:B-1----:R-:W-:Y:S05]  /*02c0*/  BSYNC.RECONVERGENT B0 ;  /* 0x0000000000007941 */ /* 0x002fea0003800200 */
.L_x_11:
[----:B------:R-:W1:Y:S01]  /*02d0*/  SHFL.DOWN PT, R4, R3, 0x1, 0x1f ;  /* 0x08201f0003047f89 */ /* 0x000e6200000e0000 */
[C---:B0-----:R-:W-:Y:S01]  /*02e0*/  VIADD R5, R11.reuse, 0x1 ;  /* 0x000000010b057836 */ /* 0x041fe20000000000 */
[C---:B------:R-:W-:Y:S01]  /*02f0*/  ISETP.NE.AND P1, PT, R11.reuse, RZ, PT ;  /* 0x000000ff0b00720c */ /* 0x040fe20003f25270 */
[----:B------:R-:W-:Y:S01]  /*0300*/  VIADD R6, R11, 0x2 ;  /* 0x000000020b067836 */ /* 0x000fe20000000000 */
[----:B------:R-:W0:Y:S01]  /*0310*/  S2R R8, SR_TID.X ;  /* 0x0000000000087919 */ /* 0x000e220000002100 */
[----:B------:R-:W2:Y:S01]  /*0320*/  LDC R9, c[0x0][0x370] ;  /* 0x0000dc00ff097b82 */ /* 0x000ea20000000800 */
[----:B------:R-:W-:Y:S01]  /*0330*/  ISETP.GE.AND P0, PT, R5, 0x20, PT ;  /* 0x000000200500780c */ /* 0x000fe20003f06270 */
[----:B------:R-:W3:Y:S01]  /*0340*/  LDCU UR6, c[0x0][0x388] ;  /* 0x00007100ff0677ac */ /* 0x000ee20008000800 */
[----:B------:R-:W4:Y:S07]  /*0350*/  LDCU UR8, c[0x0][0x380] ;  /* 0x00007000ff0877ac */ /* 0x000f2e0008000800 */
[----:B------:R-:W5:Y:S01]  /*0360*/  @!P1 S2R R7, SR_CgaCtaId ;  /* 0x0000000000079919 */ /* 0x000f620000008800 */
[----:B-1----:R-:W-:-:S02]  /*0370*/  SEL R4, R4, RZ, !P0 ;  /* 0x000000ff04047207 */ /* 0x002fc40004000000 */
[----:B------:R-:W-:-:S03]  /*0380*/  ISETP.GE.AND P0, PT, R6, 0x20, PT ;  /* 0x000000200600780c */ /* 0x000fc60003f06270 */
[----:B------:R-:W-:Y:S02]  /*0390*/  IMAD.IADD R4, R4, 0x1, R3 ;  /* 0x0000000104047824 */ /* 0x000fe400078e0203 */
[----:B------:R-:W-:Y:S02]  /*03a0*/  VIADD R3, R11, 0x4 ;  /* 0x000000040b037836 */ /* 0x000fe40000000000 */
[----:B--2---:R-:W-:Y:S01]  /*03b0*/  IMAD.IADD R2, R9, 0x1, R2 ;  /* 0x0000000109027824 */ /* 0x004fe200078e0202 */
[----:B------:R-:W1:Y:S02]  /*03c0*/  SHFL.DOWN PT, R5, R4, 0x2, 0x1f ;  /* 0x08401f0004057f89 */ /* 0x000e6400000e0000 */
[----:B-1----:R-:W-:Y:S02]  /*03d0*/  SEL R5, R5, RZ, !P0 ;  /* 0x000000ff05057207 */ /* 0x002fe40004000000 */
[----:B------:R-:W-:-:S03]  /*03e0*/  ISETP.GE.AND P0, PT, R3, 0x20, PT ;  /* 0x000000200300780c */ /* 0x000fc60003f06270 */
[----:B------:R-:W-:Y:S02]  /*03f0*/  IMAD.IADD R5, R4, 0x1, R5 ;  /* 0x0000000104057824 */ /* 0x000fe400078e0205 */
[----:B------:R-:W-:-:S03]  /*0400*/  VIADD R4, R11, 0x8 ;  /* 0x000000080b047836 */ /* 0x000fc60000000000 */
[----:B------:R-:W1:Y:S02]  /*0410*/  SHFL.DOWN PT, R6, R5, 0x4, 0x1f ;  /* 0x08801f0005067f89 */ /* 0x000e6400000e0000 */
[----:B------:R-:W-:Y:S02]  /*0420*/  ISETP.GE.AND P2, PT, R4, 0x20, PT ;  /* 0x000000200400780c */ /* 0x000fe40003f46270 */
[----:B-1----:R-:W-:Y:S02]  /*0430*/  SEL R6, R6, RZ, !P0 ;  /* 0x000000ff06067207 */ /* 0x002fe40004000000 */
[----:B0-----:R-:W-:Y:S02]  /*0440*/  ISETP.NE.AND P0, PT, R8, RZ, PT ;  /* 0x000000ff0800720c */ /* 0x001fe40003f05270 */
[----:B------:R-:W-:Y:S01]  /*0450*/  IADD3 R6, PT, PT, R5, R6, RZ ;  /* 0x0000000605067210 */ /* 0x000fe20007ffe0ff */
[----:B------:R-:W-:-:S04]  /*0460*/  VIADD R5, R11, 0x10 ;  /* 0x000000100b057836 */ /* 0x000fc80000000000 */
[----:B------:R-:W0:Y:S06]  /*0470*/  SHFL.DOWN PT, R3, R6, 0x8, 0x1f ;  /* 0x09001f0006037f89 */ /* 0x000e2c00000e0000 */
[----:B------:R-:W1:Y:S01]  /*0480*/  @!P0 S2R R10, SR_CgaCtaId ;  /* 0x00000000000a8919 */ /* 0x000e620000008800 */
[----:B0-----:R-:W-:Y:S02]  /*0490*/  SEL R3, R3, RZ, !P2 ;  /* 0x000000ff03037207 */ /* 0x001fe40005000000 */
[----:B------:R-:W-:Y:S02]  /*04a0*/  ISETP.GE.AND P2, PT, R5, 0x20, PT ;  /* 0x000000200500780c */ /* 0x000fe40003f46270 */
[----:B------:R-:W-:Y:S01]  /*04b0*/  @!P1 SHF.R.U32.HI R5, RZ, 0x5, R8 ;  /* 0x00000005ff059819 */ /* 0x000fe20000011608 */
[----:B------:R-:W-:Y:S01]  /*04c0*/  IMAD.IADD R3, R6, 0x1, R3 ;  /* 0x0000000106037824 */ /* 0x000fe200078e0203 */
[----:B------:R-:W-:-:S04]  /*04d0*/  @!P1 MOV R6, 0x400 ;  /* 0x0000040000069802 */ /* 0x000fc80000000f00 */
[----:B------:R-:W0:Y:S01]  /*04e0*/  SHFL.DOWN PT, R4, R3, 0x10, 0x1f ;  /* 0x0a001f0003047f89 */ /* 0x000e2200000e0000 */
[----:B-----5:R-:W-:Y:S02]  /*04f0*/  @!P1 LEA R6, R7, R6, 0x18 ;  /* 0x0000000607069211 */ /* 0x020fe400078ec0ff */
[----:B------:R-:W-:-:S03]  /*0500*/  @!P0 MOV R7, 0x400 ;  /* 0x0000040000078802 */ /* 0x000fc60000000f00 */
[----:B------:R-:W-:Y:S01]  /*0510*/  @!P1 IMAD R5, R5, 0x4, R6 ;  /* 0x0000000405059824 */ /* 0x000fe200078e0206 */
[----:B-1----:R-:W-:Y:S02]  /*0520*/  @!P0 LEA R10, R10, R7, 0x18 ;  /* 0x000000070a0a8211 */ /* 0x002fe400078ec0ff */
[----:B0-----:R-:W-:-:S05]  /*0530*/  SEL R4, R4, RZ, !P2 ;  /* 0x000000ff04047207 */ /* 0x001fca0005000000 */
[----:B------:R-:W-:-:S05]  /*0540*/  IMAD.IADD R4, R3, 0x1, R4 ;  /* 0x0000000103047824 */ /* 0x000fca00078e0204 */
[----:B------:R-:W-:Y:S01]  /*0550*/  @!P1 STS [R5+0x4], R4 ;  /* 0x0000040405009388 */ /* 0x000fe20000000800 */
[----:B------:R-:W-:Y:S01]  /*0560*/  BAR.SYNC.DEFER_BLOCKING 0x0 ;  /* 0x0000000000007b1d */ /* 0x000fe20000010000 */
[----:B----4-:R-:W-:-:S05]  /*0570*/  ISETP.GE.AND P1, PT, R2, UR8, PT ;  /* 0x0000000802007c0c */ /* 0x010fca000bf26270 */
[----:B------:R-:W0:Y:S04]  /*0580*/  @!P0 LDS.64 R6, [R10+0x8] ;  /* 0x000008000a068984 */ /* 0x000e280000000a00 */
[----:B------:R-:W1:Y:S01]  /*0590*/  @!P0 LDS R3, [R10+0x10] ;  /* 0x000010000a038984 */ /* 0x000e620000000800 */
[----:B0-----:R-:W-:-:S04]  /*05a0*/  @!P0 IADD3 R6, PT, PT, R7, R6, R4 ;  /* 0x0000000607068210 */ /* 0x001fc80007ffe004 */
[----:B-1----:R-:W-:Y:S01]  /*05b0*/  @!P0 IADD3 R4, PT, PT, R6, R3, RZ ;  /* 0x0000000306048210 */ /* 0x002fe20007ffe0ff */
[----:B------:R-:W-:Y:S01]  /*05c0*/  VIADD R3, R0, 0x1 ;  /* 0x0000000100037836 */ /* 0x000fe20000000000 */
[----:B------:R-:W-:Y:S02]  /*05d0*/  BAR.SYNC.DEFER_BLOCKING 0x0 ;  /* 0x0000000000007b1d */ /* 0x000fe40000010000 */
[----:B---3--:R-:W-:-:S13]  /*05e0*/  ISETP.GT.AND P0, PT, R4, UR6, PT ;  /* 0x0000000604007c0c */ /* 0x008fda000bf04270 */
[----:B------:R-:W-:-:S04]  /*05f0*/  @P0 IMAD.MOV R3, RZ, RZ, R0 ;  /* 0x000000ffff030224 */ /* 0x000fc800078e0200 */
[----:B------:R-:W-:Y:S01]  /*0600*/  IMAD.MOV.U32 R0, RZ, RZ, R3 ;  /* 0x000000ffff007224 */ /* 0x000fe200078e0003 */
[----:B------:R-:W-:Y:S06]  /*0610*/  @!P1 BRA `(.L_x_15) ;  /* 0xfffffff800a49947 */ /* 0x000fec000383ffff */
[----:B------:R-:W-:-:S07]  /*0620*/  I2FP.F32.S32 R5, R0 ;  /* 0x0000000000057245 */ /* 0x000fce0000201400 */
.L_x_10:
[----:B------:R-:W0:Y:S02]  /*0630*/  S2R R0, SR_TID.X ;  /* 0x0000000000007919 */ /* 0x000e240000002100 */
[----:B0-----:R-:W-:-:S13]  /*0640*/  ISETP.NE.AND P0, PT, R0, RZ, PT ;  /* 0x000000ff0000720c */ /* 0x001fda0003f05270 */
[----:B------:R-:W-:Y:S05]  /*0650*/  @P0 EXIT ;  /* 0x000000000000094d */ /* 0x000fea0003800000 */
[----:B------:R-:W0:Y:S02]  /*0660*/  LDC.64 R2, c[0x0][0x3a0] ;  /* 0x0000e800ff027b82 */ /* 0x000e240000000a00 */
[----:B0-----:R-:W-:Y:S01]  /*0670*/  REDG.E.ADD.F32.FTZ.RN.STRONG.GPU desc[UR4][R2.64], R5 ;  /* 0x00000005020079a6 */ /* 0x001fe2000c12f304 */
[----:B------:R-:W-:Y:S05]  /*0680*/  EXIT ;  /* 0x000000000000794d */ /* 0x000fea0003800000 */
.L_x_16:
        /* <DEDUP_REMOVED lines=15> */
.L_x_19:


//--------------------- .nv.shared.reserved.0     --------------------------
	.section	.nv.shared.reserved.0,"aw",@nobits
	.weak		__nv_reservedSMEM_offset_0_alias
	.size		__nv_reservedSMEM_offset_0_alias, 0, 64
	.other		__nv_reservedSMEM_offset_0_alias,@"STO_CUDA_RESERVED_SHARED STV_DEFAULT"
__nv_reservedSMEM_offset_0_alias:
	.zero		0
	.zero		64


//--------------------- .nv.global                --------------------------
	.section	.nv.global,"aw",@nobits
	.align	8
.nv.global:
	.type		_ZTVN10__cxxabiv120__function_type_infoE,@object
	.size		_ZTVN10__cxxabiv120__function_type_infoE,(_ZTVN10__cxxabiv120__si_class_type_infoE - _ZTVN10__cxxabiv120__function_type_infoE)
_ZTVN10__cxxabiv120__function_type_infoE:
	.zero		8
	.type		_ZTVN10__cxxabiv120__si_class_type_infoE,@object
	.size		_ZTVN10__cxxabiv120__si_class_type_infoE,(_ZTTNSt7__cxx1119basic_ostringstreamIcSt11char_traitsIcESaIcEEE - _ZTVN10__cxxabiv120__si_class_type_infoE)
_ZTVN10__cxxabiv120__si_class_type_infoE:
	.zero		8
	.type		_ZTTNSt7__cxx1119basic_ostringstreamIcSt11char_traitsIcESaIcEEE,@object
	.size		_ZTTNSt7__cxx1119basic_ostringstreamIcSt11char_traitsIcESaIcEEE,(_ZTTSo - _ZTTNSt7__cxx1119basic_ostringstreamIcSt11char_traitsIcESaIcEEE)
_ZTTNSt7__cxx1119basic_ostringstreamIcSt11char_traitsIcESaIcEEE:
	.zero		8
	.type		_ZTTSo,@object
	.size		_ZTTSo,(_ZTVN10__cxxabiv119__pointer_type_infoE - _ZTTSo)
_ZTTSo:
	.zero		8
	.type		_ZTVN10__cxxabiv119__pointer_type_infoE,@object
	.size		_ZTVN10__cxxabiv119__pointer_type_infoE,(_ZTVN10__cxxabiv117__class_type_infoE - _ZTVN10__cxxabiv119__pointer_type_infoE)
_ZTVN10__cxxabiv119__pointer_type_infoE:
	.zero		8
	.type		_ZTVN10__cxxabiv117__class_type_infoE,@object
	.size		_ZTVN10__cxxabiv117__class_type_infoE,(_ZTVSt9basic_iosIcSt11char_traitsIcEE - _ZTVN10__cxxabiv117__class_type_infoE)
_ZTVN10__cxxabiv117__class_type_infoE:
	.zero		8
	.type		_ZTVSt9basic_iosIcSt11char_traitsIcEE,@object
	.size		_ZTVSt9basic_iosIcSt11char_traitsIcEE,(_ZTVN3c105ErrorE - _ZTVSt9basic_iosIcSt11char_traitsIcEE)
_ZTVSt9basic_iosIcSt11char_traitsIcEE:
	.zero		32
	.type		_ZTVN3c105ErrorE,@object
	.size		_ZTVN3c105ErrorE,(_ZTVN3c1011StorageImplE - _ZTVN3c105ErrorE)
_ZTVN3c105ErrorE:
	.zero		40
	.type		_ZTVN3c1011StorageImplE,@object
	.size		_ZTVN3c1011StorageImplE,(_ZTVSt9exception - _ZTVN3c1011StorageImplE)
_ZTVN3c1011StorageImplE:
	.zero		40
	.type		_ZTVSt9exception,@object
	.size		_ZTVSt9exception,(_ZTVN3c1020intrusive_ptr_targetE - _ZTVSt9exception)
_ZTVSt9exception:
	.zero		40
	.type		_ZTVN3c1020intrusive_ptr_targetE,@object
	.size		_ZTVN3c1020intrusive_ptr_targetE,(_ZTVSt15basic_streambufIcSt11char_traitsIcEE - _ZTVN3c1020intrusive_ptr_targetE)
_ZTVN3c1020intrusive_ptr_targetE:
	.zero		40
	.type		_ZTVSt15basic_streambufIcSt11char_traitsIcEE,@object
	.size		_ZTVSt15basic_streambufIcSt11char_traitsIcEE,(_ZTVNSt7__cxx1115basic_stringbufIcSt11char_traitsIcESaIcEEE - _ZTVSt15basic_streambufIcSt11char_traitsIcEE)
_ZTVSt15basic_streambufIcSt11char_traitsIcEE:
	.zero		128
	.type		_ZTVNSt7__cxx1115basic_stringbufIcSt11char_traitsIcESaIcEEE,@object
	.size		_ZTVNSt7__cxx1115basic_stringbufIcSt11char_traitsIcESaIcEEE,(_ZTVN6caffe210AccuracyOpIfNS_11CUDAContextEEE - _ZTVNSt7__cxx1115basic_stringbufIcSt11char_traitsIcESaIcEEE)
_ZTVNSt7__cxx1115basic_stringbufIcSt11char_traitsIcESaIcEEE:
	.zero		128
	.type		_ZTVN6caffe210AccuracyOpIfNS_11CUDAContextEEE,@object
	.size		_ZTVN6caffe210AccuracyOpIfNS_11CUDAContextEEE,(_ZTVN6caffe28OperatorINS_11CUDAContextEEE - _ZTVN6caffe210AccuracyOpIfNS_11CUDAContextEEE)
_ZTVN6caffe210AccuracyOpIfNS_11CUDAContextEEE:
	.zero		136
	.type		_ZTVN6caffe28OperatorINS_11CUDAContextEEE,@object
	.size		_ZTVN6caffe28OperatorINS_11CUDAContextEEE,(.L_13 - _ZTVN6caffe28OperatorINS_11CUDAContextEEE)
_ZTVN6caffe28OperatorINS_11CUDAContextEEE:
	.zero		136
.L_13:


//--------------------- .nv.shared._ZN6caffe270_GLOBAL__N__46_tmpxft_00006608_00000000_7_accuracy_op_cpp1_ii_bf6d464214AccuracyKernelEiiiPKfPKiPf --------------------------
	.section	.nv.shared._ZN6caffe270_GLOBAL__N__46_tmpxft_00006608_00000000_7_accuracy_op_cpp1_ii_bf6d464214AccuracyKernelEiiiPKfPKiPf,"aw",@nobits
	.sectionflags	@""
	.align	4
.nv.shared._ZN6caffe270_GLOBAL__N__46_tmpxft_00006608_00000000_7_accuracy_op_cpp1_ii_bf6d464214AccuracyKernelEiiiPKfPKiPf:
	.zero		1048


//--------------------- .nv.constant0._ZN6caffe270_GLOBAL__N__46_tmpxft_00006608_00000000_7_accuracy_op_cpp1_ii_bf6d464220AccuracyDivideKernelEiPf --------------------------
	.section	.nv.constant0._ZN6caffe270_GLOBAL__N__46_tmpxft_00006608_00000000_7_accuracy_op_cpp1_ii_bf6d464220AccuracyDivideKernelEiPf,"a",@progbits
	.sectionflags	@""
	.align	4
.nv.constant0._ZN6caffe270_GLOBAL__N__46_tmpxft_00006608_00000000_7_accuracy_op_cpp1_ii_bf6d464220AccuracyDivideKernelEiPf:
	.zero		912


//--------------------- .nv.constant0._ZN6caffe270_GLOBAL__N__46_tmpxft_00006608_00000000_7_accuracy_op_cpp1_ii_bf6d464214AccuracyKernelEiiiPKfPKiPf --------------------------
	.section	.nv.constant0._ZN6caffe270_GLOBAL__N__46_tmpxft_00006608_00000000_7_accuracy_op_cpp1_ii_bf6d464214AccuracyKernelEiiiPKfPKiPf,"a",@progbits
	.sectionflags	@""
	.align	4
.nv.constant0._ZN6caffe270_GLOBAL__N__46_tmpxft_00006608_00000000_7_accuracy_op_cpp1_ii_bf6d464214AccuracyKernelEiiiPKfPKiPf:
	.zero		936


//--------------------- SYMBOLS --------------------------

	.type		.nv.reservedSmem.offset0,@object
	.size		.nv.reservedSmem.offset0,0x4
	.type		.nv.reservedSmem.cap,@object
	.size		.nv.reservedSmem.cap,0x4
